//
// Generated by NVIDIA NVVM Compiler
//
// Compiler Build ID: CL-36424714
// Cuda compilation tools, release 13.0, V13.0.88
// Based on NVVM 20.0.0
//

.version 9.0
.target sm_100
.address_size 64

	// .globl	default_function_kernel

.visible .entry default_function_kernel(
	.param .u64 .ptr .align 1 default_function_kernel_param_0,
	.param .u64 .ptr .align 1 default_function_kernel_param_1,
	.param .u64 .ptr .align 1 default_function_kernel_param_2
)
.maxntid 48
{
	.reg .pred 	%p<2>;
	.reg .b16 	%rs<4>;
	.reg .b32 	%r<7>;
	.reg .b32 	%f<4>;
	.reg .b64 	%rd<11>;

	ld.param.u64 	%rd1, [default_function_kernel_param_0];
	ld.param.u64 	%rd2, [default_function_kernel_param_1];
	ld.param.u64 	%rd3, [default_function_kernel_param_2];
	mov.u32 	%r1, %ctaid.x;
	shl.b32 	%r3, %r1, 4;
	mov.u32 	%r2, %tid.x;
	cvt.u16.u32 	%rs1, %r2;
	mul.lo.s16 	%rs2, %rs1, 86;
	shr.u16 	%rs3, %rs2, 8;
	cvt.u32.u16 	%r4, %rs3;
	add.s32 	%r5, %r3, %r4;
	setp.gt.u32 	%p1, %r5, 322;
	@%p1 bra 	$L__BB0_2;
	cvta.to.global.u64 	%rd4, %rd2;
	cvta.to.global.u64 	%rd5, %rd3;
	cvta.to.global.u64 	%rd6, %rd1;
	mad.lo.s32 	%r6, %r1, 48, %r2;
	mul.wide.u32 	%rd7, %r6, 4;
	add.s64 	%rd8, %rd4, %rd7;
	ld.global.nc.f32 	%f1, [%rd8];
	add.s64 	%rd9, %rd5, %rd7;
	ld.global.nc.f32 	%f2, [%rd9];
	add.f32 	%f3, %f1, %f2;
	add.s64 	%rd10, %rd6, %rd7;
	st.global.f32 	[%rd10], %f3;
$L__BB0_2:
	ret;

}


// ===== COMPILED SASS (sm_100) =====

	.target	sm_100

	.elftype	@"ET_EXEC"


//--------------------- .note.nv.tkinfo           --------------------------
	.section	.note.nv.tkinfo,"",@"SHT_NOTE"
	.sectionflags	@"SHF_NOTE_NV_TKINFO"
	.tkinfo
        /*0018*/ 	.word	0x00000002
        /*0030*/ 	.string	""
        /*0030*/ 	.string	"ptxas"
        /*0030*/ 	.string	"Cuda compilation tools, release 13.0, V13.0.88"
        /*0030*/ 	.string	"Build cuda_13.0.r13.0/compiler.36424714_0"
        /*0030*/ 	.string	"-arch sm_100 -m 64 "



//--------------------- .note.nv.cuinfo           --------------------------
	.section	.note.nv.cuinfo,"",@"SHT_NOTE"
	.sectionflags	@"SHF_NOTE_NV_CUINFO"
        /*0018*/ 	.short	0x0002
        /*001a*/ 	.short	0x0064
        /*001c*/ 	.short	0x0082
	.zero		2


//--------------------- .nv.info                  --------------------------
	.section	.nv.info,"",@"SHT_CUDA_INFO"
	.align	4


	//----- nvinfo : EIATTR_REGCOUNT
	.align		4
        /*0000*/ 	.byte	0x04, 0x2f
        /*0002*/ 	.short	(.L_1 - .L_0)
	.align		4
.L_0:
        /*0004*/ 	.word	index@(default_function_kernel)
        /*0008*/ 	.word	0x0000000c


	//----- nvinfo : EIATTR_FRAME_SIZE
	.align		4
.L_1:
        /*000c*/ 	.byte	0x04, 0x11
        /*000e*/ 	.short	(.L_3 - .L_2)
	.align		4
.L_2:
        /*0010*/ 	.word	index@(default_function_kernel)
        /*0014*/ 	.word	0x00000000


	//----- nvinfo : EIATTR_MIN_STACK_SIZE
	.align		4
.L_3:
        /*0018*/ 	.byte	0x04, 0x12
        /*001a*/ 	.short	(.L_5 - .L_4)
	.align		4
.L_4:
        /*001c*/ 	.word	index@(default_function_kernel)
        /*0020*/ 	.word	0x00000000
.L_5:


//--------------------- .nv.compat                --------------------------
	.section	.nv.compat,"",@"SHT_CUDA_COMPAT_INFO"
	.align	4
        /*0000*/ 	.byte	0x02, 0x09, 0x00, 0x00, 0x02, 0x02, 0x01, 0x00, 0x02, 0x05, 0x05, 0x00, 0x03, 0x07, 0x01, 0x01
        /*0010*/ 	.byte	0x02, 0x03, 0x00, 0x00, 0x02, 0x06, 0x01, 0x00, 0x04, 0x0b, 0x08, 0x00, 0x09, 0x00, 0x00, 0x00
        /*0020*/ 	.byte	0x00, 0x00, 0x00, 0x00


//--------------------- .nv.info.default_function_kernel --------------------------
	.section	.nv.info.default_function_kernel,"",@"SHT_CUDA_INFO"
	.sectionflags	@""
	.align	4


	//----- nvinfo : EIATTR_CUDA_API_VERSION
	.align		4
        /*0000*/ 	.byte	0x04, 0x37
        /*0002*/ 	.short	(.L_7 - .L_6)
.L_6:
        /*0004*/ 	.word	0x00000082


	//----- nvinfo : EIATTR_KPARAM_INFO
	.align		4
.L_7:
        /*0008*/ 	.byte	0x04, 0x17
        /*000a*/ 	.short	(.L_9 - .L_8)
.L_8:
        /*000c*/ 	.word	0x00000000
        /*0010*/ 	.short	0x0002
        /*0012*/ 	.short	0x0010
        /*0014*/ 	.byte	0x00, 0xf5, 0x21, 0x00


	//----- nvinfo : EIATTR_KPARAM_INFO
	.align		4
.L_9:
        /*0018*/ 	.byte	0x04, 0x17
        /*001a*/ 	.short	(.L_11 - .L_10)
.L_10:
        /*001c*/ 	.word	0x00000000
        /*0020*/ 	.short	0x0001
        /*0022*/ 	.short	0x0008
        /*0024*/ 	.byte	0x00, 0xf5, 0x21, 0x00


	//----- nvinfo : EIATTR_KPARAM_INFO
	.align		4
.L_11:
        /*0028*/ 	.byte	0x04, 0x17
        /*002a*/ 	.short	(.L_13 - .L_12)
.L_12:
        /*002c*/ 	.word	0x00000000
        /*0030*/ 	.short	0x0000
        /*0032*/ 	.short	0x0000
        /*0034*/ 	.byte	0x00, 0xf5, 0x21, 0x00


	//----- nvinfo : EIATTR_SPARSE_MMA_MASK
	.align		4
.L_13:
        /*0038*/ 	.byte	0x03, 0x50
        /*003a*/ 	.short	0x0000


	//----- nvinfo : EIATTR_MAXREG_COUNT
	.align		4
        /*003c*/ 	.byte	0x03, 0x1b
        /*003e*/ 	.short	0x00ff


	//----- nvinfo : EIATTR_MERCURY_ISA_VERSION
	.align		4
        /*0040*/ 	.byte	0x03, 0x5f
        /*0042*/ 	.short	0x0101


	//----- nvinfo : EIATTR_VRC_CTA_INIT_COUNT
	.align		4
        /*0044*/ 	.byte	0x02, 0x4a
	.zero		1
	.zero		1


	//----- nvinfo : EIATTR_EXIT_INSTR_OFFSETS
	.align		4
        /*0048*/ 	.byte	0x04, 0x1c
        /*004a*/ 	.short	(.L_15 - .L_14)


	//   ....[0]....
.L_14:
        /*004c*/ 	.word	0x000000a0


	//   ....[1]....
        /*0050*/ 	.word	0x00000170


	//----- nvinfo : EIATTR_MAX_THREADS
	.align		4
.L_15:
        /*0054*/ 	.byte	0x04, 0x05
        /*0056*/ 	.short	(.L_17 - .L_16)
.L_16:
        /*0058*/ 	.word	0x00000030
        /*005c*/ 	.word	0x00000001
        /*0060*/ 	.word	0x00000001


	//----- nvinfo : EIATTR_CBANK_PARAM_SIZE
	.align		4
.L_17:
        /*0064*/ 	.byte	0x03, 0x19
        /*0066*/ 	.short	0x0018


	//----- nvinfo : EIATTR_PARAM_CBANK
	.align		4
        /*0068*/ 	.byte	0x04, 0x0a
        /*006a*/ 	.short	(.L_19 - .L_18)
	.align		4
.L_18:
        /*006c*/ 	.word	index@(.nv.constant0.default_function_kernel)
        /*0070*/ 	.short	0x0380
        /*0072*/ 	.short	0x0018


	//----- nvinfo : EIATTR_SW_WAR
	.align		4
.L_19:
        /*0074*/ 	.byte	0x04, 0x36
        /*0076*/ 	.short	(.L_21 - .L_20)
.L_20:
        /*0078*/ 	.word	0x00000008
.L_21:


//--------------------- .nv.callgraph             --------------------------
	.section	.nv.callgraph,"",@"SHT_CUDA_CALLGRAPH"
	.align	4
	.sectionentsize	8
	.align		4
        /*0000*/ 	.word	0x00000000
	.align		4
        /*0004*/ 	.word	0xffffffff
	.align		4
        /*0008*/ 	.word	0x00000000
	.align		4
        /*000c*/ 	.word	0xfffffffe
	.align		4
        /*0010*/ 	.word	0x00000000
	.align		4
        /*0014*/ 	.word	0xfffffffd
	.align		4
        /*0018*/ 	.word	0x00000000
	.align		4
        /*001c*/ 	.word	0xfffffffc


//--------------------- .text.default_function_kernel --------------------------
	.section	.text.default_function_kernel,"ax",@progbits
	.align	128
        .global         default_function_kernel
        .type           default_function_kernel,@function
        .size           default_function_kernel,(.L_x_1 - default_function_kernel)
        .other          default_function_kernel,@"STO_CUDA_ENTRY STV_DEFAULT"
default_function_kernel:
.text.default_function_kernel:
[----:B------:R-:W-:Y:S01]  /*0000*/  LDC R1, c[0x0][0x37c] ;  /* 0x0000df00ff017b82 */ /* 0x000fe20000000800 */
[----:B------:R-:W0:Y:S01]  /*0010*/  S2R R6, SR_TID.X ;  /* 0x0000000000067919 */ /* 0x000e220000002100 */
[----:B------:R-:W1:Y:S01]  /*0020*/  S2R R9, SR_CTAID.X ;  /* 0x0000000000097919 */ /* 0x000e620000002500 */
[----:B0-----:R-:W-:-:S05]  /*0030*/  PRMT R0, R6, 0x9910, RZ ;  /* 0x0000991006007816 */ /* 0x001fca00000000ff */
[----:B------:R-:W-:-:S05]  /*0040*/  IMAD R0, R0, 0x56, RZ ;  /* 0x0000005600007824 */ /* 0x000fca00078e02ff */
[----:B------:R-:W-:-:S04]  /*0050*/  LOP3.LUT R0, R0, 0xffff, RZ, 0xc0, !PT ;  /* 0x0000ffff00007812 */ /* 0x000fc800078ec0ff */
[----:B------:R-:W-:-:S04]  /*0060*/  SHF.R.U32.HI R0, RZ, 0x8, R0 ;  /* 0x00000008ff007819 */ /* 0x000fc80000011600 */
[----:B------:R-:W-:-:S04]  /*0070*/  LOP3.LUT R0, R0, 0xffff, RZ, 0xc0, !PT ;  /* 0x0000ffff00007812 */ /* 0x000fc800078ec0ff */
[----:B-1----:R-:W-:-:S04]  /*0080*/  LEA R0, R9, R0, 0x4 ;  /* 0x0000000009007211 */ /* 0x002fc800078e20ff */
[----:B------:R-:W-:-:S13]  /*0090*/  ISETP.GT.U32.AND P0, PT, R0, 0x142, PT ;  /* 0x000001420000780c */ /* 0x000fda0003f04070 */
[----:B------:R-:W-:Y:S05]  /*00a0*/  @P0 EXIT ;  /* 0x000000000000094d */ /* 0x000fea0003800000 */
[----:B------:R-:W0:Y:S01]  /*00b0*/  LDC.64 R2, c[0x0][0x388] ;  /* 0x0000e200ff027b82 */ /* 0x000e220000000a00 */
[----:B------:R-:W1:Y:S01]  /*00c0*/  LDCU.64 UR4, c[0x0][0x358] ;  /* 0x00006b00ff0477ac */ /* 0x000e620008000a00 */
[----:B------:R-:W-:-:S06]  /*00d0*/  IMAD R9, R9, 0x30, R6 ;  /* 0x0000003009097824 */ /* 0x000fcc00078e0206 */
[----:B------:R-:W2:Y:S08]  /*00e0*/  LDC.64 R4, c[0x0][0x390] ;  /* 0x0000e400ff047b82 */ /* 0x000eb00000000a00 */
[----:B------:R-:W3:Y:S01]  /*00f0*/  LDC.64 R6, c[0x0][0x380] ;  /* 0x0000e000ff067b82 */ /* 0x000ee20000000a00 */
[----:B0-----:R-:W-:-:S06]  /*0100*/  IMAD.WIDE.U32 R2, R9, 0x4, R2 ;  /* 0x0000000409027825 */ /* 0x001fcc00078e0002 */
[----:B-1----:R-:W4:Y:S01]  /*0110*/  LDG.E.CONSTANT R2, desc[UR4][R2.64] ;  /* 0x0000000402027981 */ /* 0x002f22000c1e9900 */
[----:B--2---:R-:W-:-:S06]  /*0120*/  IMAD.WIDE.U32 R4, R9, 0x4, R4 ;  /* 0x0000000409047825 */ /* 0x004fcc00078e0004 */
[----:B------:R-:W4:Y:S01]  /*0130*/  LDG.E.CONSTANT R5, desc[UR4][R4.64] ;  /* 0x0000000404057981 */ /* 0x000f22000c1e9900 */
[----:B---3--:R-:W-:-:S04]  /*0140*/  IMAD.WIDE.U32 R6, R9, 0x4, R6 ;  /* 0x0000000409067825 */ /* 0x008fc800078e0006 */
[----:B----4-:R-:W-:-:S05]  /*0150*/  FADD R9, R2, R5 ;  /* 0x0000000502097221 */ /* 0x010fca0000000000 */
[----:B------:R-:W-:Y:S01]  /*0160*/  STG.E desc[UR4][R6.64], R9 ;  /* 0x0000000906007986 */ /* 0x000fe2000c101904 */
[----:B------:R-:W-:Y:S05]  /*0170*/  EXIT ;  /* 0x000000000000794d */ /* 0x000fea0003800000 */
.L_x_0:
[----:B------:R-:W-:-:S00]  /*0180*/  BRA `(.L_x_0) ;  /* 0xfffffffc00fc7947 */ /* 0x000fc0000383ffff */
[----:B------:R-:W-:-:S00]  /*0190*/  NOP ;  /* 0x0000000000007918 */ /* 0x000fc00000000000 */
        /* <DEDUP_REMOVED lines=14> */
.L_x_1:


//--------------------- .nv.shared.reserved.0     --------------------------
	.section	.nv.shared.reserved.0,"aw",@nobits
	.weak		__nv_reservedSMEM_offset_0_alias
	.size		__nv_reservedSMEM_offset_0_alias, 0, 64
	.other		__nv_reservedSMEM_offset_0_alias,@"STO_CUDA_RESERVED_SHARED STV_DEFAULT"
__nv_reservedSMEM_offset_0_alias:
	.zero		0
	.zero		64


//--------------------- .nv.constant0.default_function_kernel --------------------------
	.section	.nv.constant0.default_function_kernel,"a",@progbits
	.sectionflags	@""
	.align	4
.nv.constant0.default_function_kernel:
	.zero		920


//--------------------- SYMBOLS --------------------------

	.type		.nv.reservedSmem.offset0,@object
	.size		.nv.reservedSmem.offset0,0x4
